	.headerflags	@"EF_CUDA_TEXMODE_UNIFIED EF_CUDA_64BIT_ADDRESS EF_CUDA_ACCELERATORS EF_CUDA_SM90 EF_CUDA_VIRTUAL_SM(EF_CUDA_SM90)"
	.elftype	@"ET_EXEC"


//--------------------- .nv.info                  --------------------------
	.section	.nv.info,"",@"SHT_CUDA_INFO"
	.align	4


	//----- nvinfo : EIATTR_REGCOUNT
	.align		4
        /*0000*/ 	.byte	0x04, 0x2f
        /*0002*/ 	.short	(.L_1 - .L_0)
	.align		4
.L_0:
        /*0004*/ 	.word	index@(triton_poi_fused_cat_19)
        /*0008*/ 	.word	0x00000020


	//----- nvinfo : EIATTR_MIN_STACK_SIZE
	.align		4
.L_1:
        /*000c*/ 	.byte	0x04, 0x12
        /*000e*/ 	.short	(.L_3 - .L_2)
	.align		4
.L_2:
        /*0010*/ 	.word	index@(triton_poi_fused_cat_19)
        /*0014*/ 	.word	0x00000000


	//----- nvinfo : EIATTR_FRAME_SIZE
	.align		4
.L_3:
        /*0018*/ 	.byte	0x04, 0x11
        /*001a*/ 	.short	(.L_5 - .L_4)
	.align		4
.L_4:
        /*001c*/ 	.word	index@(triton_poi_fused_cat_19)
        /*0020*/ 	.word	0x00000000


	//----- nvinfo : EIATTR_MIN_STACK_SIZE
	.align		4
.L_5:
        /*0024*/ 	.byte	0x04, 0x12
        /*0026*/ 	.short	(.L_7 - .L_6)
	.align		4
.L_6:
        /*0028*/ 	.word	index@(triton_poi_fused_cat_19)
        /*002c*/ 	.word	0x00000000
.L_7:


//--------------------- .nv.info.triton_poi_fused_cat_19 --------------------------
	.section	.nv.info.triton_poi_fused_cat_19,"",@"SHT_CUDA_INFO"
	.sectionflags	@""
	.align	4


	//----- nvinfo : EIATTR_CUDA_API_VERSION
	.align		4
        /*0000*/ 	.byte	0x04, 0x37
        /*0002*/ 	.short	(.L_9 - .L_8)
.L_8:
        /*0004*/ 	.word	0x0000007c


	//----- nvinfo : EIATTR_KPARAM_INFO
	.align		4
.L_9:
        /*0008*/ 	.byte	0x04, 0x17
        /*000a*/ 	.short	(.L_11 - .L_10)
.L_10:
        /*000c*/ 	.word	0x00000000
        /*0010*/ 	.short	0x0009
        /*0012*/ 	.short	0x0048
        /*0014*/ 	.byte	0x00, 0xf0, 0x11, 0x00


	//----- nvinfo : EIATTR_KPARAM_INFO
	.align		4
.L_11:
        /*0018*/ 	.byte	0x04, 0x17
        /*001a*/ 	.short	(.L_13 - .L_12)
.L_12:
        /*001c*/ 	.word	0x00000000
        /*0020*/ 	.short	0x0008
        /*0022*/ 	.short	0x0040
        /*0024*/ 	.byte	0x00, 0xf4, 0x21, 0x00


	//----- nvinfo : EIATTR_KPARAM_INFO
	.align		4
.L_13:
        /*0028*/ 	.byte	0x04, 0x17
        /*002a*/ 	.short	(.L_15 - .L_14)
.L_14:
        /*002c*/ 	.word	0x00000000
        /*0030*/ 	.short	0x0007
        /*0032*/ 	.short	0x0038
        /*0034*/ 	.byte	0x00, 0xf4, 0x21, 0x00


	//----- nvinfo : EIATTR_KPARAM_INFO
	.align		4
.L_15:
        /*0038*/ 	.byte	0x04, 0x17
        /*003a*/ 	.short	(.L_17 - .L_16)
.L_16:
        /*003c*/ 	.word	0x00000000
        /*0040*/ 	.short	0x0006
        /*0042*/ 	.short	0x0030
        /*0044*/ 	.byte	0x00, 0xf4, 0x21, 0x00


	//----- nvinfo : EIATTR_KPARAM_INFO
	.align		4
.L_17:
        /*0048*/ 	.byte	0x04, 0x17
        /*004a*/ 	.short	(.L_19 - .L_18)
.L_18:
        /*004c*/ 	.word	0x00000000
        /*0050*/ 	.short	0x0005
        /*0052*/ 	.short	0x0028
        /*0054*/ 	.byte	0x00, 0xf4, 0x21, 0x00


	//----- nvinfo : EIATTR_KPARAM_INFO
	.align		4
.L_19:
        /*0058*/ 	.byte	0x04, 0x17
        /*005a*/ 	.short	(.L_21 - .L_20)
.L_20:
        /*005c*/ 	.word	0x00000000
        /*0060*/ 	.short	0x0004
        /*0062*/ 	.short	0x0020
        /*0064*/ 	.byte	0x00, 0xf4, 0x21, 0x00


	//----- nvinfo : EIATTR_KPARAM_INFO
	.align		4
.L_21:
        /*0068*/ 	.byte	0x04, 0x17
        /*006a*/ 	.short	(.L_23 - .L_22)
.L_22:
        /*006c*/ 	.word	0x00000000
        /*0070*/ 	.short	0x0003
        /*0072*/ 	.short	0x0018
        /*0074*/ 	.byte	0x00, 0xf4, 0x21, 0x00


	//----- nvinfo : EIATTR_KPARAM_INFO
	.align		4
.L_23:
        /*0078*/ 	.byte	0x04, 0x17
        /*007a*/ 	.short	(.L_25 - .L_24)
.L_24:
        /*007c*/ 	.word	0x00000000
        /*0080*/ 	.short	0x0002
        /*0082*/ 	.short	0x0010
        /*0084*/ 	.byte	0x00, 0xf4, 0x21, 0x00


	//----- nvinfo : EIATTR_KPARAM_INFO
	.align		4
.L_25:
        /*0088*/ 	.byte	0x04, 0x17
        /*008a*/ 	.short	(.L_27 - .L_26)
.L_26:
        /*008c*/ 	.word	0x00000000
        /*0090*/ 	.short	0x0001
        /*0092*/ 	.short	0x0008
        /*0094*/ 	.byte	0x00, 0xf4, 0x21, 0x00


	//----- nvinfo : EIATTR_KPARAM_INFO
	.align		4
.L_27:
        /*0098*/ 	.byte	0x04, 0x17
        /*009a*/ 	.short	(.L_29 - .L_28)
.L_28:
        /*009c*/ 	.word	0x00000000
        /*00a0*/ 	.short	0x0000
        /*00a2*/ 	.short	0x0000
        /*00a4*/ 	.byte	0x00, 0xf4, 0x21, 0x00


	//----- nvinfo : EIATTR_SPARSE_MMA_MASK
	.align		4
.L_29:
        /*00a8*/ 	.byte	0x03, 0x50
        /*00aa*/ 	.short	0x0000


	//----- nvinfo : EIATTR_MAXREG_COUNT
	.align		4
        /*00ac*/ 	.byte	0x03, 0x1b
        /*00ae*/ 	.short	0x00ff


	//----- nvinfo : EIATTR_EXIT_INSTR_OFFSETS
	.align		4
        /*00b0*/ 	.byte	0x04, 0x1c
        /*00b2*/ 	.short	(.L_31 - .L_30)


	//   ....[0]....
.L_30:
        /*00b4*/ 	.word	0x00000940


	//----- nvinfo : EIATTR_REQNTID
	.align		4
.L_31:
        /*00b8*/ 	.byte	0x04, 0x10
        /*00ba*/ 	.short	(.L_33 - .L_32)
.L_32:
        /*00bc*/ 	.word	0x00000100
        /*00c0*/ 	.word	0x00000001
        /*00c4*/ 	.word	0x00000001


	//----- nvinfo : EIATTR_CBANK_PARAM_SIZE
	.align		4
.L_33:
        /*00c8*/ 	.byte	0x03, 0x19
        /*00ca*/ 	.short	0x004c


	//----- nvinfo : EIATTR_PARAM_CBANK
	.align		4
        /*00cc*/ 	.byte	0x04, 0x0a
        /*00ce*/ 	.short	(.L_35 - .L_34)
	.align		4
.L_34:
        /*00d0*/ 	.word	index@(.nv.constant0.triton_poi_fused_cat_19)
        /*00d4*/ 	.short	0x0210
        /*00d6*/ 	.short	0x004c


	//----- nvinfo : EIATTR_SW_WAR
	.align		4
.L_35:
        /*00d8*/ 	.byte	0x04, 0x36
        /*00da*/ 	.short	(.L_37 - .L_36)
.L_36:
        /*00dc*/ 	.word	0x00000008
.L_37:


//--------------------- .nv.callgraph             --------------------------
	.section	.nv.callgraph,"",@"SHT_CUDA_CALLGRAPH"
	.align	4
	.sectionentsize	8
	.align		4
        /*0000*/ 	.word	0x00000000
	.align		4
        /*0004*/ 	.word	0xffffffff
	.align		4
        /*0008*/ 	.word	0x00000000
	.align		4
        /*000c*/ 	.word	0xfffffffe
	.align		4
        /*0010*/ 	.word	0x00000000
	.align		4
        /*0014*/ 	.word	0xfffffffd
	.align		4
        /*0018*/ 	.word	0x00000000
	.align		4
        /*001c*/ 	.word	0xfffffffc


//--------------------- .text.triton_poi_fused_cat_19 --------------------------
	.section	.text.triton_poi_fused_cat_19,"ax",@progbits
	.align	128
        .global         triton_poi_fused_cat_19
        .type           triton_poi_fused_cat_19,@function
        .size           triton_poi_fused_cat_19,(.L_x_1 - triton_poi_fused_cat_19)
        .other          triton_poi_fused_cat_19,@"STO_CUDA_ENTRY STV_DEFAULT"
triton_poi_fused_cat_19:
.text.triton_poi_fused_cat_19:
[----:B------:R-:W-:Y:S01]  /*0000*/  LDC R1, c[0x0][0x28] ;  /* 0x00000a00ff017b82 */ /* 0x000fe20000000800 */
[----:B------:R-:W1:Y:S07]  /*0010*/  S2R R0, SR_TID.X ;  /* 0x0000000000007919 */ /* 0x000e6e0000002100 */
[----:B------:R-:W2:Y:S01]  /*0020*/  LDC.64 R6, c[0x0][0x220] ;  /* 0x00008800ff067b82 */ /* 0x000ea20000000a00 */
[----:B------:R-:W-:Y:S01]  /*0030*/  CS2R R12, SRZ ;  /* 0x00000000000c7805 */ /* 0x000fe2000001ff00 */
[----:B------:R-:W-:Y:S01]  /*0040*/  ULDC.64 UR4, c[0x0][0x208] ;  /* 0x0000820000047ab9 */ /* 0x000fe20000000a00 */
[----:B------:R-:W3:Y:S05]  /*0050*/  S2R R23, SR_CTAID.X ;  /* 0x0000000000177919 */ /* 0x000eea0000002500 */
[----:B------:R-:W4:Y:S01]  /*0060*/  LDC.64 R26, c[0x0][0x238] ;  /* 0x00008e00ff1a7b82 */ /* 0x000f220000000a00 */
[----:B------:R-:W-:-:S02]  /*0070*/  CS2R R8, SRZ ;  /* 0x0000000000087805 */ /* 0x000fc4000001ff00 */
[----:B------:R-:W-:Y:S01]  /*0080*/  CS2R R10, SRZ ;  /* 0x00000000000a7805 */ /* 0x000fe2000001ff00 */
[----:B------:R-:W-:Y:S01]  /*0090*/  ULDC.64 UR6, c[0x0][0x230] ;  /* 0x00008c0000067ab9 */ /* 0x000fe20000000a00 */
[----:B-1----:R-:W-:Y:S01]  /*00a0*/  IMAD.SHL.U32 R0, R0, 0x2, RZ ;  /* 0x0000000200007824 */ /* 0x002fe200078e00ff */
[----:B---3--:R-:W-:-:S04]  /*00b0*/  SHF.R.S32.HI R2, RZ, 0x16, R23 ;  /* 0x00000016ff027819 */ /* 0x008fc80000011417 */
[----:B------:R-:W-:Y:S02]  /*00c0*/  LOP3.LUT R0, R0, 0x1fe, RZ, 0xc0, !PT ;  /* 0x000001fe00007812 */ /* 0x000fe400078ec0ff */
[----:B------:R-:W-:-:S03]  /*00d0*/  SGXT R2, R2, 0x1 ;  /* 0x000000010202781a */ /* 0x000fc60000000200 */
[----:B------:R-:W-:-:S05]  /*00e0*/  IMAD R23, R23, 0x200, R0 ;  /* 0x0000020017177824 */ /* 0x000fca00078e0200 */
[-C--:B------:R-:W-:Y:S02]  /*00f0*/  LEA.HI R3, R2, R23.reuse, RZ, 0x8 ;  /* 0x0000001702037211 */ /* 0x080fe400078f40ff */
[----:B------:R-:W-:Y:S02]  /*0100*/  SHF.R.S32.HI R0, RZ, 0x1f, R23 ;  /* 0x0000001fff007819 */ /* 0x000fe40000011417 */
[----:B------:R-:W-:Y:S02]  /*0110*/  SHF.R.S32.HI R14, RZ, 0x8, R3 ;  /* 0x00000008ff0e7819 */ /* 0x000fe40000011403 */
[----:B------:R-:W-:-:S03]  /*0120*/  LEA.HI R0, R0, R23, RZ, 0x4 ;  /* 0x0000001700007211 */ /* 0x000fc600078f20ff */
[----:B------:R-:W-:Y:S01]  /*0130*/  IMAD.HI R2, R14, 0x2aaaaaab, RZ ;  /* 0x2aaaaaab0e027827 */ /* 0x000fe200078e02ff */
[----:B------:R-:W-:Y:S02]  /*0140*/  SHF.R.S32.HI R21, RZ, 0x4, R0 ;  /* 0x00000004ff157819 */ /* 0x000fe40000011400 */
[----:B------:R-:W-:Y:S02]  /*0150*/  LOP3.LUT R0, R0, 0xfffffff0, RZ, 0xc0, !PT ;  /* 0xfffffff000007812 */ /* 0x000fe400078ec0ff */
[----:B------:R-:W-:-:S04]  /*0160*/  SHF.R.U32.HI R5, RZ, 0x1f, R2 ;  /* 0x0000001fff057819 */ /* 0x000fc80000011602 */
[----:B------:R-:W-:Y:S02]  /*0170*/  LEA.HI R5, R2, R5, RZ, 0x19 ;  /* 0x0000000502057211 */ /* 0x000fe400078fc8ff */
[----:B------:R-:W-:-:S03]  /*0180*/  LEA.HI R2, R21, R21, RZ, 0x4 ;  /* 0x0000001515027211 */ /* 0x000fc600078f20ff */
[----:B------:R-:W-:Y:S01]  /*0190*/  IMAD R14, R5, -0x300, R14 ;  /* 0xfffffd00050e7824 */ /* 0x000fe200078e020e */
[----:B------:R-:W-:Y:S01]  /*01a0*/  LOP3.LUT R2, R2, 0xfffffff0, RZ, 0xc0, !PT ;  /* 0xfffffff002027812 */ /* 0x000fe200078ec0ff */
[----:B------:R-:W1:Y:S03]  /*01b0*/  LDC.64 R4, c[0x0][0x228] ;  /* 0x00008a00ff047b82 */ /* 0x000e660000000a00 */
[----:B------:R-:W-:Y:S01]  /*01c0*/  ISETP.GT.AND P0, PT, R14, 0xff, PT ;  /* 0x000000ff0e00780c */ /* 0x000fe20003f04270 */
[----:B------:R-:W-:-:S04]  /*01d0*/  IMAD.IADD R21, R21, 0x1, -R2 ;  /* 0x0000000115157824 */ /* 0x000fc800078e0a02 */
[----:B--2---:R-:W-:-:S04]  /*01e0*/  IMAD.WIDE R16, R21, 0x8, R6 ;  /* 0x0000000815107825 */ /* 0x004fc800078e0206 */
[----:B------:R-:W-:-:S04]  /*01f0*/  IMAD.IADD R19, R23, 0x1, -R0 ;  /* 0x0000000117137824 */ /* 0x000fc800078e0a00 */
[----:B------:R-:W2:Y:S01]  /*0200*/  @P0 LDG.E.EL.64 R12, desc[UR4][R16.64] ;  /* 0x00000004100c0981 */ /* 0x000ea2000c2e1b00 */
[----:B-1----:R-:W-:-:S05]  /*0210*/  IMAD.WIDE R24, R19, 0x8, R4 ;  /* 0x0000000813187825 */ /* 0x002fca00078e0204 */
[----:B------:R-:W3:Y:S01]  /*0220*/  @P0 LDG.E.EL.128 R8, desc[UR4][R24.64] ;  /* 0x0000000418080981 */ /* 0x000ee2000c2e1d00 */
[----:B------:R-:W-:Y:S02]  /*0230*/  CS2R R4, SRZ ;  /* 0x0000000000047805 */ /* 0x000fe4000001ff00 */
[----:B------:R-:W-:Y:S01]  /*0240*/  CS2R R6, SRZ ;  /* 0x0000000000067805 */ /* 0x000fe2000001ff00 */
[----:B----4-:R-:W-:-:S05]  /*0250*/  IMAD.WIDE R26, R19, 0x8, R26 ;  /* 0x00000008131a7825 */ /* 0x010fca00078e021a */
[----:B------:R1:W4:Y:S01]  /*0260*/  @P0 LDG.E.EL.128 R4, desc[UR4][R26.64] ;  /* 0x000000041a040981 */ /* 0x000322000c2e1d00 */
[----:B------:R-:W-:Y:S01]  /*0270*/  IMAD.HI R0, R23, 0x2aaaaaab, RZ ;  /* 0x2aaaaaab17007827 */ /* 0x000fe200078e02ff */
[----:B--2---:R-:W-:Y:S02]  /*0280*/  SEL R20, R13, RZ, P0 ;  /* 0x000000ff0d147207 */ /* 0x004fe40000000000 */
[----:B------:R-:W-:Y:S02]  /*0290*/  SEL R15, R12, RZ, P0 ;  /* 0x000000ff0c0f7207 */ /* 0x000fe40000000000 */
[----:B------:R-:W-:Y:S02]  /*02a0*/  SHF.R.U32.HI R2, RZ, 0x1c, R20 ;  /* 0x0000001cff027819 */ /* 0x000fe40000011614 */
[----:B------:R-:W-:Y:S02]  /*02b0*/  SHF.R.U32.HI R13, RZ, 0x1f, R0 ;  /* 0x0000001fff0d7819 */ /* 0x000fe40000011600 */
[----:B------:R-:W-:-:S02]  /*02c0*/  LOP3.LUT R2, R2, 0x8, RZ, 0xc0, !PT ;  /* 0x0000000802027812 */ /* 0x000fc400078ec0ff */
[----:B------:R-:W-:Y:S02]  /*02d0*/  LEA.HI.SX32 R0, R0, R13, 0x11 ;  /* 0x0000000d00007211 */ /* 0x000fe400078f8aff */
[----:B------:R-:W-:Y:S02]  /*02e0*/  IADD3 R22, P1, R2, R15, RZ ;  /* 0x0000000f02167210 */ /* 0x000fe40007f3e0ff */
[----:B---3--:R-:W-:Y:S01]  /*02f0*/  SEL R18, R9, RZ, P0 ;  /* 0x000000ff09127207 */ /* 0x008fe20000000000 */
[----:B-1----:R-:W-:Y:S01]  /*0300*/  IMAD.SHL.U32 R27, R0, 0x8000, RZ ;  /* 0x00008000001b7824 */ /* 0x002fe200078e00ff */
[----:B------:R-:W-:Y:S01]  /*0310*/  SEL R15, R8, RZ, P0 ;  /* 0x000000ff080f7207 */ /* 0x000fe20000000000 */
[----:B------:R-:W-:Y:S01]  /*0320*/  IMAD.SHL.U32 R8, R22, 0x20, RZ ;  /* 0x0000002016087824 */ /* 0x000fe200078e00ff */
[----:B------:R-:W-:Y:S01]  /*0330*/  SEL R12, R11, RZ, P0 ;  /* 0x000000ff0b0c7207 */ /* 0x000fe20000000000 */
[----:B------:R-:W-:Y:S01]  /*0340*/  IMAD.X R11, RZ, RZ, R20, P1 ;  /* 0x000000ffff0b7224 */ /* 0x000fe200008e0614 */
[----:B------:R-:W-:Y:S01]  /*0350*/  SHF.R.U32.HI R17, RZ, 0x1a, R18 ;  /* 0x0000001aff117819 */ /* 0x000fe20000011612 */
[----:B------:R-:W-:Y:S01]  /*0360*/  IMAD.MOV.U32 R20, RZ, RZ, RZ ;  /* 0x000000ffff147224 */ /* 0x000fe200078e00ff */
[----:B------:R-:W-:-:S02]  /*0370*/  SEL R9, R10, RZ, P0 ;  /* 0x000000ff0a097207 */ /* 0x000fc40000000000 */
[----:B------:R-:W-:Y:S02]  /*0380*/  LEA R16, P2, R15, UR6, 0x2 ;  /* 0x000000060f107c11 */ /* 0x000fe4000f8410ff */
[----:B------:R-:W-:Y:S02]  /*0390*/  SHF.R.U32.HI R13, RZ, 0x1a, R12 ;  /* 0x0000001aff0d7819 */ /* 0x000fe4000001160c */
[----:B------:R-:W-:Y:S02]  /*03a0*/  LOP3.LUT R17, R17, 0x20, RZ, 0xc0, !PT ;  /* 0x0000002011117812 */ /* 0x000fe400078ec0ff */
[----:B------:R-:W-:Y:S02]  /*03b0*/  LEA R2, P1, R9, UR6, 0x2 ;  /* 0x0000000609027c11 */ /* 0x000fe4000f8210ff */
[----:B------:R-:W-:Y:S02]  /*03c0*/  SHF.L.U64.HI R10, R22, 0x5, R11 ;  /* 0x00000005160a7819 */ /* 0x000fe4000001020b */
[----:B------:R-:W-:-:S02]  /*03d0*/  LOP3.LUT R13, R13, 0x20, RZ, 0xc0, !PT ;  /* 0x000000200d0d7812 */ /* 0x000fc400078ec0ff */
[----:B------:R-:W-:Y:S02]  /*03e0*/  LEA.HI.X R11, R15, UR7, R18, 0x2, P2 ;  /* 0x000000070f0b7c11 */ /* 0x000fe400090f1412 */
[----:B------:R-:W-:Y:S02]  /*03f0*/  IADD3 R16, P4, P3, R8, R16, R17 ;  /* 0x0000001008107210 */ /* 0x000fe40007b9e011 */
[----:B----4-:R-:W-:Y:S02]  /*0400*/  SEL R17, R4, RZ, P0 ;  /* 0x000000ff04117207 */ /* 0x010fe40000000000 */
[----:B------:R-:W-:Y:S02]  /*0410*/  SEL R18, R5, RZ, P0 ;  /* 0x000000ff05127207 */ /* 0x000fe40000000000 */
[----:B------:R-:W-:Y:S02]  /*0420*/  SEL R15, R6, RZ, P0 ;  /* 0x000000ff060f7207 */ /* 0x000fe40000000000 */
[----:B------:R-:W-:-:S02]  /*0430*/  SEL R4, R7, RZ, P0 ;  /* 0x000000ff07047207 */ /* 0x000fc40000000000 */
[----:B------:R-:W-:Y:S02]  /*0440*/  LEA.HI.X R9, R9, UR7, R12, 0x2, P1 ;  /* 0x0000000709097c11 */ /* 0x000fe400088f140c */
[----:B------:R-:W-:Y:S02]  /*0450*/  IADD3 R2, P2, P1, R8, R2, R13 ;  /* 0x0000000208027210 */ /* 0x000fe4000795e00d */
[----:B------:R-:W-:Y:S02]  /*0460*/  SHF.R.U32.HI R13, RZ, 0x1a, R18 ;  /* 0x0000001aff0d7819 */ /* 0x000fe40000011612 */
[----:B------:R-:W-:Y:S02]  /*0470*/  LEA R6, P6, R15, UR6, 0x2 ;  /* 0x000000060f067c11 */ /* 0x000fe4000f8c10ff */
[----:B------:R-:W-:Y:S02]  /*0480*/  SHF.R.U32.HI R7, RZ, 0x1a, R4 ;  /* 0x0000001aff077819 */ /* 0x000fe40000011604 */
[----:B------:R-:W-:-:S02]  /*0490*/  LEA R12, P5, R17, UR6, 0x2 ;  /* 0x00000006110c7c11 */ /* 0x000fc4000f8a10ff */
[----:B------:R-:W-:Y:S02]  /*04a0*/  LOP3.LUT R13, R13, 0x20, RZ, 0xc0, !PT ;  /* 0x000000200d0d7812 */ /* 0x000fe400078ec0ff */
[----:B------:R-:W-:Y:S02]  /*04b0*/  LEA.HI.X R15, R15, UR7, R4, 0x2, P6 ;  /* 0x000000070f0f7c11 */ /* 0x000fe4000b0f1404 */
[----:B------:R-:W-:Y:S02]  /*04c0*/  LOP3.LUT R7, R7, 0x20, RZ, 0xc0, !PT ;  /* 0x0000002007077812 */ /* 0x000fe400078ec0ff */
[----:B------:R-:W-:Y:S02]  /*04d0*/  LOP3.LUT R4, R3, 0xffffff00, RZ, 0xc0, !PT ;  /* 0xffffff0003047812 */ /* 0x000fe400078ec0ff */
[----:B------:R-:W-:Y:S01]  /*04e0*/  LEA.HI.X R5, R17, UR7, R18, 0x2, P5 ;  /* 0x0000000711057c11 */ /* 0x000fe2000a8f1412 */
[----:B------:R-:W-:Y:S01]  /*04f0*/  VIADD R18, R14, 0xffffff00 ;  /* 0xffffff000e127836 */ /* 0x000fe20000000000 */
[----:B------:R-:W-:-:S02]  /*0500*/  IADD3 R12, P5, P6, R8, R12, R13 ;  /* 0x0000000c080c7210 */ /* 0x000fc40007ebe00d */
[----:B------:R-:W-:Y:S01]  /*0510*/  IADD3.X R17, R10, R11, RZ, P4, P3 ;  /* 0x0000000b0a117210 */ /* 0x000fe200027e64ff */
[----:B------:R-:W-:Y:S01]  /*0520*/  IMAD.SHL.U32 R29, R18, 0x40, RZ ;  /* 0x00000040121d7824 */ /* 0x000fe200078e00ff */
[----:B------:R-:W-:Y:S01]  /*0530*/  IADD3 R8, P3, P4, R8, R6, R7 ;  /* 0x0000000608087210 */ /* 0x000fe20007c7e007 */
[----:B------:R-:W-:Y:S01]  /*0540*/  IMAD.IADD R7, R23, 0x1, -R4 ;  /* 0x0000000117077824 */ /* 0x000fe200078e0a04 */
[C---:B------:R-:W-:Y:S01]  /*0550*/  IADD3.X R3, R10.reuse, R9, RZ, P2, P1 ;  /* 0x000000090a037210 */ /* 0x040fe200017e24ff */
[C---:B------:R-:W-:Y:S01]  /*0560*/  IMAD.WIDE R16, R29.reuse, 0x4, R16 ;  /* 0x000000041d107825 */ /* 0x040fe200078e0210 */
[C---:B------:R-:W-:Y:S02]  /*0570*/  IADD3.X R13, R10.reuse, R5, RZ, P5, P6 ;  /* 0x000000050a0d7210 */ /* 0x040fe40002fec4ff */
[----:B------:R-:W-:Y:S01]  /*0580*/  IADD3.X R9, R10, R15, RZ, P3, P4 ;  /* 0x0000000f0a097210 */ /* 0x000fe20001fe84ff */
[----:B------:R-:W-:Y:S01]  /*0590*/  IMAD R25, R0, 0x20000, R7 ;  /* 0x0002000000197824 */ /* 0x000fe200078e0207 */
[----:B------:R-:W1:Y:S01]  /*05a0*/  LDC.64 R10, c[0x0][0x240] ;  /* 0x00009000ff0a7b82 */ /* 0x000e620000000a00 */
[----:B------:R-:W-:Y:S01]  /*05b0*/  ISETP.GE.AND P1, PT, R14, 0x100, PT ;  /* 0x000001000e00780c */ /* 0x000fe20003f26270 */
[----:B------:R-:W-:-:S04]  /*05c0*/  IMAD.WIDE R2, R29, 0x4, R2 ;  /* 0x000000041d027825 */ /* 0x000fc800078e0202 */
[C---:B------:R-:W-:Y:S02]  /*05d0*/  IMAD.WIDE R12, R29.reuse, 0x4, R12 ;  /* 0x000000041d0c7825 */ /* 0x040fe400078e020c */
[----:B------:R-:W2:Y:S02]  /*05e0*/  LDC.64 R6, c[0x0][0x218] ;  /* 0x00008600ff067b82 */ /* 0x000ea40000000a00 */
[----:B------:R-:W-:-:S04]  /*05f0*/  IMAD.WIDE R8, R29, 0x4, R8 ;  /* 0x000000041d087825 */ /* 0x000fc800078e0208 */
[----:B------:R-:W-:Y:S02]  /*0600*/  IMAD R29, R0, -0x30000, R23 ;  /* 0xfffd0000001d7824 */ /* 0x000fe400078e0217 */
[----:B------:R-:W3:Y:S01]  /*0610*/  LDC.64 R14, c[0x0][0x210] ;  /* 0x00008400ff0e7b82 */ /* 0x000ee20000000a00 */
[----:B------:R-:W-:Y:S02]  /*0620*/  IMAD R25, R18, 0x100, R25 ;  /* 0x0000010012197824 */ /* 0x000fe400078e0219 */
[----:B------:R-:W-:Y:S02]  /*0630*/  IMAD R29, R0, 0x10000, R29 ;  /* 0x00010000001d7824 */ /* 0x000fe400078e021d */
[----:B------:R-:W-:Y:S02]  /*0640*/  IMAD.MOV.U32 R18, RZ, RZ, RZ ;  /* 0x000000ffff127224 */ /* 0x000fe400078e00ff */
[C---:B------:R-:W-:Y:S01]  /*0650*/  IMAD.WIDE R16, R27.reuse, 0x4, R16 ;  /* 0x000000041b107825 */ /* 0x040fe200078e0210 */
[----:B------:R-:W4:Y:S03]  /*0660*/  LDC.64 R4, c[0x0][0x248] ;  /* 0x00009200ff047b82 */ /* 0x000f260000000a00 */
[----:B------:R-:W-:Y:S01]  /*0670*/  IMAD.MOV.U32 R0, RZ, RZ, RZ ;  /* 0x000000ffff007224 */ /* 0x000fe200078e00ff */
[----:B------:R5:W4:Y:S01]  /*0680*/  @P0 LDG.E.EL R18, desc[UR4][R16.64] ;  /* 0x0000000410120981 */ /* 0x000b22000c2e1900 */
[----:B------:R-:W-:-:S04]  /*0690*/  IMAD.WIDE R12, R27, 0x4, R12 ;  /* 0x000000041b0c7825 */ /* 0x000fc800078e020c */
[----:B------:R-:W-:Y:S01]  /*06a0*/  IMAD.MOV.U32 R22, RZ, RZ, RZ ;  /* 0x000000ffff167224 */ /* 0x000fe200078e00ff */
[----:B------:R-:W4:Y:S01]  /*06b0*/  @P0 LDG.E.EL R0, desc[UR4][R12.64] ;  /* 0x000000040c000981 */ /* 0x000f22000c2e1900 */
[----:B------:R-:W-:-:S04]  /*06c0*/  IMAD.WIDE R2, R27, 0x4, R2 ;  /* 0x000000041b027825 */ /* 0x000fc800078e0202 */
[----:B------:R-:W-:Y:S01]  /*06d0*/  IMAD.WIDE R8, R27, 0x4, R8 ;  /* 0x000000041b087825 */ /* 0x000fe200078e0208 */
[----:B------:R-:W-:Y:S01]  /*06e0*/  CS2R R26, SRZ ;  /* 0x00000000001a7805 */ /* 0x000fe2000001ff00 */
[----:B------:R2:W4:Y:S02]  /*06f0*/  @P0 LDG.E.EL R20, desc[UR4][R2.64] ;  /* 0x0000000402140981 */ /* 0x000524000c2e1900 */
[----:B-1----:R-:W-:Y:S02]  /*0700*/  IMAD.WIDE R10, R19, 0x4, R10 ;  /* 0x00000004130a7825 */ /* 0x002fe400078e020a */
[----:B------:R1:W4:Y:S02]  /*0710*/  @P0 LDG.E.EL R22, desc[UR4][R8.64] ;  /* 0x0000000408160981 */ /* 0x000324000c2e1900 */
[----:B--2---:R-:W-:Y:S02]  /*0720*/  IMAD.WIDE R6, R25, 0x4, R6 ;  /* 0x0000000419067825 */ /* 0x004fe400078e0206 */
[----:B------:R2:W4:Y:S02]  /*0730*/  @P0 LDG.E.EL.64 R26, desc[UR4][R10.64] ;  /* 0x000000040a1a0981 */ /* 0x000524000c2e1b00 */
[----:B---3--:R-:W-:Y:S01]  /*0740*/  IMAD.WIDE R24, R29, 0x4, R14 ;  /* 0x000000041d187825 */ /* 0x008fe200078e020e */
[----:B------:R-:W-:-:S02]  /*0750*/  CS2R R14, SRZ ;  /* 0x00000000000e7805 */ /* 0x000fc4000001ff00 */
[----:B-----5:R-:W-:Y:S01]  /*0760*/  CS2R R16, SRZ ;  /* 0x0000000000107805 */ /* 0x020fe2000001ff00 */
[----:B----4-:R-:W-:Y:S01]  /*0770*/  IMAD.WIDE R4, R21, 0x4, R4 ;  /* 0x0000000415047825 */ /* 0x010fe200078e0204 */
[----:B0-----:R-:W-:Y:S01]  /*0780*/  CS2R R2, SRZ ;  /* 0x0000000000027805 */ /* 0x001fe2000001ff00 */
[----:B-1----:R-:W0:Y:S01]  /*0790*/  LDC.64 R8, c[0x0][0x250] ;  /* 0x00009400ff087b82 */ /* 0x002e220000000a00 */
[----:B------:R1:W3:Y:S04]  /*07a0*/  @P0 LDG.E.64 R14, desc[UR4][R6.64] ;  /* 0x00000004060e0981 */ /* 0x0002e8000c1e1b00 */
[----:B------:R-:W4:Y:S04]  /*07b0*/  @P0 LDG.E.EL R16, desc[UR4][R4.64] ;  /* 0x0000000404100981 */ /* 0x000f28000c2e1900 */
[----:B------:R3:W5:Y:S04]  /*07c0*/  @P0 LDG.E.EL R17, desc[UR4][R4.64] ;  /* 0x0000000404110981 */ /* 0x000768000c2e1900 */
[----:B------:R-:W5:Y:S01]  /*07d0*/  @!P1 LDG.E.64 R2, desc[UR4][R24.64] ;  /* 0x0000000418029981 */ /* 0x000f62000c1e1b00 */
[----:B0-----:R-:W-:Y:S01]  /*07e0*/  IMAD.WIDE R8, R23, 0x4, R8 ;  /* 0x0000000417087825 */ /* 0x001fe200078e0208 */
[----:B--2---:R-:W-:-:S02]  /*07f0*/  SEL R11, R18, RZ, P0 ;  /* 0x000000ff120b7207 */ /* 0x004fc40000000000 */
[----:B------:R-:W-:Y:S02]  /*0800*/  SEL R0, R0, RZ, P0 ;  /* 0x000000ff00007207 */ /* 0x000fe40000000000 */
[----:B------:R-:W-:-:S03]  /*0810*/  SEL R20, R20, RZ, P0 ;  /* 0x000000ff14147207 */ /* 0x000fc60000000000 */
[----:B------:R-:W-:Y:S01]  /*0820*/  FADD R0, -R11, R0 ;  /* 0x000000000b007221 */ /* 0x000fe20000000100 */
[----:B------:R-:W-:Y:S02]  /*0830*/  SEL R22, R22, RZ, P0 ;  /* 0x000000ff16167207 */ /* 0x000fe40000000000 */
[----:B------:R-:W-:-:S03]  /*0840*/  SEL R26, R26, RZ, P0 ;  /* 0x000000ff1a1a7207 */ /* 0x000fc60000000000 */
[----:B-1----:R-:W-:Y:S01]  /*0850*/  FADD R7, -R20, R22 ;  /* 0x0000001614077221 */ /* 0x002fe20000000100 */
[----:B------:R-:W-:Y:S01]  /*0860*/  SEL R27, R27, RZ, P0 ;  /* 0x000000ff1b1b7207 */ /* 0x000fe20000000000 */
[----:B------:R-:W-:-:S04]  /*0870*/  FFMA R26, R0, R26, R11 ;  /* 0x0000001a001a7223 */ /* 0x000fc8000000000b */
[----:B------:R-:W-:Y:S01]  /*0880*/  FFMA R27, R7, R27, R20 ;  /* 0x0000001b071b7223 */ /* 0x000fe20000000014 */
[----:B---3--:R-:W-:Y:S02]  /*0890*/  SEL R5, R14, RZ, P0 ;  /* 0x000000ff0e057207 */ /* 0x008fe40000000000 */
[----:B------:R-:W-:Y:S02]  /*08a0*/  SEL R0, R15, RZ, P0 ;  /* 0x000000ff0f007207 */ /* 0x000fe40000000000 */
[----:B----4-:R-:W-:Y:S01]  /*08b0*/  SEL R16, R16, RZ, P0 ;  /* 0x000000ff10107207 */ /* 0x010fe20000000000 */
[----:B------:R-:W-:Y:S02]  /*08c0*/  FADD R26, -R5, R26 ;  /* 0x0000001a051a7221 */ /* 0x000fe40000000100 */
[----:B------:R-:W-:Y:S01]  /*08d0*/  FADD R27, -R0, R27 ;  /* 0x0000001b001b7221 */ /* 0x000fe20000000100 */
[----:B-----5:R-:W-:Y:S02]  /*08e0*/  SEL R17, R17, RZ, P0 ;  /* 0x000000ff11117207 */ /* 0x020fe40000000000 */
[----:B------:R-:W-:Y:S01]  /*08f0*/  SEL R2, R2, RZ, !P1 ;  /* 0x000000ff02027207 */ /* 0x000fe20004800000 */
[----:B------:R-:W-:Y:S01]  /*0900*/  @P1 FFMA R2, R26, R16, R5 ;  /* 0x000000101a021223 */ /* 0x000fe20000000005 */
[----:B------:R-:W-:Y:S01]  /*0910*/  SEL R3, R3, RZ, !P1 ;  /* 0x000000ff03037207 */ /* 0x000fe20004800000 */
[----:B------:R-:W-:-:S05]  /*0920*/  @P1 FFMA R3, R27, R17, R0 ;  /* 0x000000111b031223 */ /* 0x000fca0000000000 */
[----:B------:R-:W-:Y:S01]  /*0930*/  STG.E.64 desc[UR4][R8.64], R2 ;  /* 0x0000000208007986 */ /* 0x000fe2000c101b04 */
[----:B------:R-:W-:Y:S05]  /*0940*/  EXIT ;  /* 0x000000000000794d */ /* 0x000fea0003800000 */
.L_x_0:
[----:B------:R-:W-:-:S00]  /*0950*/  BRA `(.L_x_0) ;  /* 0xfffffffc00fc7947 */ /* 0x000fc0000383ffff */
[----:B------:R-:W-:-:S00]  /*0960*/  NOP ;  /* 0x0000000000007918 */ /* 0x000fc00000000000 */
        /* <DEDUP_REMOVED lines=9> */
.L_x_1:


//--------------------- .nv.constant0.triton_poi_fused_cat_19 --------------------------
	.section	.nv.constant0.triton_poi_fused_cat_19,"a",@progbits
	.sectionflags	@""
	.align	4
.nv.constant0.triton_poi_fused_cat_19:
	.zero		604
